//
// Generated by NVIDIA NVVM Compiler
//
// Compiler Build ID: CL-36424714
// Cuda compilation tools, release 13.0, V13.0.88
// Based on NVVM 20.0.0
//

.version 9.0
.target sm_100
.address_size 64

	// .globl	_Z4atbtPKdS0_Pdiii

.visible .entry _Z4atbtPKdS0_Pdiii(
	.param .u64 .ptr .align 1 _Z4atbtPKdS0_Pdiii_param_0,
	.param .u64 .ptr .align 1 _Z4atbtPKdS0_Pdiii_param_1,
	.param .u64 .ptr .align 1 _Z4atbtPKdS0_Pdiii_param_2,
	.param .u32 _Z4atbtPKdS0_Pdiii_param_3,
	.param .u32 _Z4atbtPKdS0_Pdiii_param_4,
	.param .u32 _Z4atbtPKdS0_Pdiii_param_5
)
{
	.reg .pred 	%p<24>;
	.reg .b32 	%r<83>;
	.reg .b64 	%rd<114>;
	.reg .b64 	%fd<185>;

	ld.param.u64 	%rd11, [_Z4atbtPKdS0_Pdiii_param_0];
	ld.param.u64 	%rd12, [_Z4atbtPKdS0_Pdiii_param_1];
	ld.param.u32 	%r36, [_Z4atbtPKdS0_Pdiii_param_3];
	ld.param.u32 	%r39, [_Z4atbtPKdS0_Pdiii_param_4];
	ld.param.u32 	%r38, [_Z4atbtPKdS0_Pdiii_param_5];
	cvta.to.global.u64 	%rd1, %rd12;
	cvta.to.global.u64 	%rd2, %rd11;
	mov.u32 	%r40, %ctaid.y;
	mov.u32 	%r41, %ntid.y;
	mov.u32 	%r42, %tid.y;
	mad.lo.s32 	%r43, %r40, %r41, %r42;
	shl.b32 	%r1, %r43, 1;
	mov.u32 	%r45, %ctaid.x;
	mov.u32 	%r46, %ntid.x;
	mov.u32 	%r47, %tid.x;
	mad.lo.s32 	%r2, %r45, %r46, %r47;
	setp.ge.s32 	%p1, %r2, %r36;
	setp.ge.s32 	%p2, %r1, %r39;
	or.pred  	%p3, %p1, %p2;
	@%p3 bra 	$L__BB0_28;
	add.s32 	%r3, %r1, 1;
	setp.lt.u32 	%p4, %r3, %r39;
	mov.f64 	%fd183, 0d0000000000000000;
	mov.f64 	%fd184, 0d0000000000000000;
	@%p4 bra 	$L__BB0_14;
	setp.lt.s32 	%p5, %r38, 1;
	@%p5 bra 	$L__BB0_26;
	mul.lo.s32 	%r4, %r38, %r1;
	and.b32  	%r5, %r38, 7;
	setp.lt.u32 	%p6, %r38, 8;
	mov.f64 	%fd183, 0d0000000000000000;
	mov.b32 	%r80, 0;
	@%p6 bra 	$L__BB0_6;
	and.b32  	%r80, %r38, 2147483640;
	neg.s32 	%r76, %r80;
	shl.b32 	%r8, %r36, 3;
	mul.wide.u32 	%rd13, %r4, 8;
	add.s64 	%rd14, %rd13, %rd1;
	add.s64 	%rd113, %rd14, 32;
	mov.f64 	%fd183, 0d0000000000000000;
	mul.wide.s32 	%rd17, %r36, 8;
	mov.u32 	%r75, %r2;
$L__BB0_5:
	.pragma "nounroll";
	mul.wide.s32 	%rd15, %r75, 8;
	add.s64 	%rd16, %rd2, %rd15;
	ld.global.f64 	%fd40, [%rd16];
	ld.global.f64 	%fd41, [%rd113+-32];
	fma.rn.f64 	%fd42, %fd40, %fd41, %fd183;
	add.s64 	%rd18, %rd16, %rd17;
	ld.global.f64 	%fd43, [%rd18];
	ld.global.f64 	%fd44, [%rd113+-24];
	fma.rn.f64 	%fd45, %fd43, %fd44, %fd42;
	add.s64 	%rd19, %rd18, %rd17;
	ld.global.f64 	%fd46, [%rd19];
	ld.global.f64 	%fd47, [%rd113+-16];
	fma.rn.f64 	%fd48, %fd46, %fd47, %fd45;
	add.s64 	%rd20, %rd19, %rd17;
	ld.global.f64 	%fd49, [%rd20];
	ld.global.f64 	%fd50, [%rd113+-8];
	fma.rn.f64 	%fd51, %fd49, %fd50, %fd48;
	add.s64 	%rd21, %rd20, %rd17;
	ld.global.f64 	%fd52, [%rd21];
	ld.global.f64 	%fd53, [%rd113];
	fma.rn.f64 	%fd54, %fd52, %fd53, %fd51;
	add.s64 	%rd22, %rd21, %rd17;
	ld.global.f64 	%fd55, [%rd22];
	ld.global.f64 	%fd56, [%rd113+8];
	fma.rn.f64 	%fd57, %fd55, %fd56, %fd54;
	add.s64 	%rd23, %rd22, %rd17;
	ld.global.f64 	%fd58, [%rd23];
	ld.global.f64 	%fd59, [%rd113+16];
	fma.rn.f64 	%fd60, %fd58, %fd59, %fd57;
	add.s64 	%rd24, %rd23, %rd17;
	ld.global.f64 	%fd61, [%rd24];
	ld.global.f64 	%fd62, [%rd113+24];
	fma.rn.f64 	%fd183, %fd61, %fd62, %fd60;
	add.s32 	%r76, %r76, 8;
	add.s32 	%r75, %r75, %r8;
	add.s64 	%rd113, %rd113, 64;
	setp.eq.s32 	%p7, %r76, 0;
	@%p7 bra 	$L__BB0_6;
	bra.uni 	$L__BB0_5;
$L__BB0_6:
	setp.eq.s32 	%p8, %r5, 0;
	@%p8 bra 	$L__BB0_26;
	and.b32  	%r31, %r38, 3;
	setp.lt.u32 	%p9, %r5, 4;
	@%p9 bra 	$L__BB0_9;
	mad.lo.s32 	%r49, %r80, %r36, %r2;
	mul.wide.s32 	%rd25, %r49, 8;
	add.s64 	%rd26, %rd2, %rd25;
	ld.global.f64 	%fd65, [%rd26];
	add.s32 	%r50, %r80, %r4;
	mul.wide.u32 	%rd27, %r50, 8;
	add.s64 	%rd28, %rd1, %rd27;
	ld.global.f64 	%fd66, [%rd28];
	fma.rn.f64 	%fd67, %fd65, %fd66, %fd183;
	mul.wide.s32 	%rd29, %r36, 8;
	add.s64 	%rd30, %rd26, %rd29;
	ld.global.f64 	%fd68, [%rd30];
	cvt.u64.u32 	%rd31, %r4;
	cvt.u64.u32 	%rd32, %r80;
	add.s64 	%rd33, %rd32, %rd31;
	shl.b64 	%rd34, %rd33, 3;
	add.s64 	%rd35, %rd1, %rd34;
	ld.global.f64 	%fd69, [%rd35+8];
	fma.rn.f64 	%fd70, %fd68, %fd69, %fd67;
	add.s64 	%rd36, %rd30, %rd29;
	ld.global.f64 	%fd71, [%rd36];
	ld.global.f64 	%fd72, [%rd35+16];
	fma.rn.f64 	%fd73, %fd71, %fd72, %fd70;
	add.s64 	%rd37, %rd36, %rd29;
	ld.global.f64 	%fd74, [%rd37];
	ld.global.f64 	%fd75, [%rd35+24];
	fma.rn.f64 	%fd183, %fd74, %fd75, %fd73;
	add.s32 	%r80, %r80, 4;
$L__BB0_9:
	setp.eq.s32 	%p10, %r31, 0;
	@%p10 bra 	$L__BB0_26;
	setp.eq.s32 	%p11, %r31, 1;
	@%p11 bra 	$L__BB0_12;
	mad.lo.s32 	%r51, %r80, %r36, %r2;
	mul.wide.s32 	%rd38, %r51, 8;
	add.s64 	%rd39, %rd2, %rd38;
	ld.global.f64 	%fd78, [%rd39];
	add.s32 	%r52, %r80, %r4;
	mul.wide.u32 	%rd40, %r52, 8;
	add.s64 	%rd41, %rd1, %rd40;
	ld.global.f64 	%fd79, [%rd41];
	fma.rn.f64 	%fd80, %fd78, %fd79, %fd183;
	mul.wide.s32 	%rd42, %r36, 8;
	add.s64 	%rd43, %rd39, %rd42;
	ld.global.f64 	%fd81, [%rd43];
	cvt.u64.u32 	%rd44, %r4;
	cvt.u64.u32 	%rd45, %r80;
	add.s64 	%rd46, %rd45, %rd44;
	shl.b64 	%rd47, %rd46, 3;
	add.s64 	%rd48, %rd1, %rd47;
	ld.global.f64 	%fd82, [%rd48+8];
	fma.rn.f64 	%fd183, %fd81, %fd82, %fd80;
	add.s32 	%r80, %r80, 2;
$L__BB0_12:
	and.b32  	%r53, %r38, 1;
	setp.eq.b32 	%p12, %r53, 1;
	not.pred 	%p13, %p12;
	@%p13 bra 	$L__BB0_26;
	mad.lo.s32 	%r54, %r80, %r36, %r2;
	mul.wide.s32 	%rd49, %r54, 8;
	add.s64 	%rd50, %rd2, %rd49;
	ld.global.f64 	%fd85, [%rd50];
	add.s32 	%r55, %r80, %r4;
	mul.wide.u32 	%rd51, %r55, 8;
	add.s64 	%rd52, %rd1, %rd51;
	ld.global.f64 	%fd86, [%rd52];
	fma.rn.f64 	%fd183, %fd85, %fd86, %fd183;
	bra.uni 	$L__BB0_26;
$L__BB0_14:
	setp.lt.s32 	%p14, %r38, 1;
	@%p14 bra 	$L__BB0_26;
	mul.lo.s32 	%r9, %r38, %r1;
	setp.lt.u32 	%p15, %r38, 8;
	mov.f64 	%fd184, 0d0000000000000000;
	mov.b32 	%r78, 0;
	mov.f64 	%fd183, %fd184;
	@%p15 bra 	$L__BB0_18;
	and.b32  	%r57, %r38, 2147483640;
	neg.s32 	%r74, %r57;
	mul.lo.s32 	%r73, %r38, %r3;
	mul.wide.u32 	%rd53, %r9, 8;
	add.s64 	%rd54, %rd53, %rd1;
	add.s64 	%rd112, %rd54, 32;
	mov.f64 	%fd184, 0d0000000000000000;
	mul.wide.s32 	%rd59, %r36, 8;
	mov.u32 	%r72, %r2;
$L__BB0_17:
	.pragma "nounroll";
	and.b32  	%r78, %r38, 2147483640;
	mul.wide.s32 	%rd55, %r72, 8;
	add.s64 	%rd56, %rd2, %rd55;
	ld.global.f64 	%fd91, [%rd56];
	ld.global.f64 	%fd92, [%rd112+-32];
	fma.rn.f64 	%fd93, %fd91, %fd92, %fd183;
	mul.wide.u32 	%rd57, %r73, 8;
	add.s64 	%rd58, %rd1, %rd57;
	ld.global.f64 	%fd94, [%rd58];
	fma.rn.f64 	%fd95, %fd91, %fd94, %fd184;
	add.s64 	%rd60, %rd56, %rd59;
	ld.global.f64 	%fd96, [%rd60];
	ld.global.f64 	%fd97, [%rd112+-24];
	fma.rn.f64 	%fd98, %fd96, %fd97, %fd93;
	ld.global.f64 	%fd99, [%rd58+8];
	fma.rn.f64 	%fd100, %fd96, %fd99, %fd95;
	add.s64 	%rd61, %rd60, %rd59;
	ld.global.f64 	%fd101, [%rd61];
	ld.global.f64 	%fd102, [%rd112+-16];
	fma.rn.f64 	%fd103, %fd101, %fd102, %fd98;
	ld.global.f64 	%fd104, [%rd58+16];
	fma.rn.f64 	%fd105, %fd101, %fd104, %fd100;
	add.s64 	%rd62, %rd61, %rd59;
	ld.global.f64 	%fd106, [%rd62];
	ld.global.f64 	%fd107, [%rd112+-8];
	fma.rn.f64 	%fd108, %fd106, %fd107, %fd103;
	ld.global.f64 	%fd109, [%rd58+24];
	fma.rn.f64 	%fd110, %fd106, %fd109, %fd105;
	add.s64 	%rd63, %rd62, %rd59;
	ld.global.f64 	%fd111, [%rd63];
	ld.global.f64 	%fd112, [%rd112];
	fma.rn.f64 	%fd113, %fd111, %fd112, %fd108;
	ld.global.f64 	%fd114, [%rd58+32];
	fma.rn.f64 	%fd115, %fd111, %fd114, %fd110;
	add.s64 	%rd64, %rd63, %rd59;
	ld.global.f64 	%fd116, [%rd64];
	ld.global.f64 	%fd117, [%rd112+8];
	fma.rn.f64 	%fd118, %fd116, %fd117, %fd113;
	ld.global.f64 	%fd119, [%rd58+40];
	fma.rn.f64 	%fd120, %fd116, %fd119, %fd115;
	add.s64 	%rd65, %rd64, %rd59;
	ld.global.f64 	%fd121, [%rd65];
	ld.global.f64 	%fd122, [%rd112+16];
	fma.rn.f64 	%fd123, %fd121, %fd122, %fd118;
	ld.global.f64 	%fd124, [%rd58+48];
	fma.rn.f64 	%fd125, %fd121, %fd124, %fd120;
	add.s64 	%rd66, %rd65, %rd59;
	ld.global.f64 	%fd126, [%rd66];
	ld.global.f64 	%fd127, [%rd112+24];
	fma.rn.f64 	%fd183, %fd126, %fd127, %fd123;
	ld.global.f64 	%fd128, [%rd58+56];
	fma.rn.f64 	%fd184, %fd126, %fd128, %fd125;
	add.s32 	%r74, %r74, 8;
	add.s32 	%r73, %r73, 8;
	shl.b32 	%r58, %r36, 3;
	add.s32 	%r72, %r72, %r58;
	add.s64 	%rd112, %rd112, 64;
	setp.eq.s32 	%p16, %r74, 0;
	@%p16 bra 	$L__BB0_18;
	bra.uni 	$L__BB0_17;
$L__BB0_18:
	and.b32  	%r24, %r38, 7;
	setp.eq.s32 	%p17, %r24, 0;
	@%p17 bra 	$L__BB0_26;
	setp.lt.u32 	%p18, %r24, 4;
	@%p18 bra 	$L__BB0_21;
	mad.lo.s32 	%r59, %r78, %r36, %r2;
	mul.wide.s32 	%rd67, %r59, 8;
	add.s64 	%rd68, %rd2, %rd67;
	ld.global.f64 	%fd130, [%rd68];
	add.s32 	%r60, %r78, %r9;
	mul.wide.u32 	%rd69, %r60, 8;
	add.s64 	%rd70, %rd1, %rd69;
	ld.global.f64 	%fd131, [%rd70];
	fma.rn.f64 	%fd132, %fd130, %fd131, %fd183;
	add.s32 	%r61, %r60, %r38;
	mul.wide.u32 	%rd71, %r61, 8;
	add.s64 	%rd72, %rd1, %rd71;
	ld.global.f64 	%fd133, [%rd72];
	fma.rn.f64 	%fd134, %fd130, %fd133, %fd184;
	mul.wide.s32 	%rd73, %r36, 8;
	add.s64 	%rd74, %rd68, %rd73;
	ld.global.f64 	%fd135, [%rd74];
	cvt.u64.u32 	%rd75, %r9;
	cvt.u64.u32 	%rd76, %r78;
	add.s64 	%rd77, %rd76, %rd75;
	shl.b64 	%rd78, %rd77, 3;
	add.s64 	%rd79, %rd1, %rd78;
	ld.global.f64 	%fd136, [%rd79+8];
	fma.rn.f64 	%fd137, %fd135, %fd136, %fd132;
	add.s32 	%r62, %r9, %r38;
	cvt.u64.u32 	%rd80, %r62;
	add.s64 	%rd81, %rd76, %rd80;
	shl.b64 	%rd82, %rd81, 3;
	add.s64 	%rd83, %rd1, %rd82;
	ld.global.f64 	%fd138, [%rd83+8];
	fma.rn.f64 	%fd139, %fd135, %fd138, %fd134;
	add.s64 	%rd84, %rd74, %rd73;
	ld.global.f64 	%fd140, [%rd84];
	ld.global.f64 	%fd141, [%rd79+16];
	fma.rn.f64 	%fd142, %fd140, %fd141, %fd137;
	ld.global.f64 	%fd143, [%rd83+16];
	fma.rn.f64 	%fd144, %fd140, %fd143, %fd139;
	add.s64 	%rd85, %rd84, %rd73;
	ld.global.f64 	%fd145, [%rd85];
	ld.global.f64 	%fd146, [%rd79+24];
	fma.rn.f64 	%fd183, %fd145, %fd146, %fd142;
	ld.global.f64 	%fd147, [%rd83+24];
	fma.rn.f64 	%fd184, %fd145, %fd147, %fd144;
	add.s32 	%r78, %r78, 4;
$L__BB0_21:
	and.b32  	%r27, %r38, 3;
	setp.eq.s32 	%p19, %r27, 0;
	@%p19 bra 	$L__BB0_26;
	setp.eq.s32 	%p20, %r27, 1;
	@%p20 bra 	$L__BB0_24;
	mad.lo.s32 	%r63, %r78, %r36, %r2;
	mul.wide.s32 	%rd86, %r63, 8;
	add.s64 	%rd87, %rd2, %rd86;
	ld.global.f64 	%fd149, [%rd87];
	add.s32 	%r64, %r78, %r9;
	mul.wide.u32 	%rd88, %r64, 8;
	add.s64 	%rd89, %rd1, %rd88;
	ld.global.f64 	%fd150, [%rd89];
	fma.rn.f64 	%fd151, %fd149, %fd150, %fd183;
	add.s32 	%r65, %r64, %r38;
	mul.wide.u32 	%rd90, %r65, 8;
	add.s64 	%rd91, %rd1, %rd90;
	ld.global.f64 	%fd152, [%rd91];
	fma.rn.f64 	%fd153, %fd149, %fd152, %fd184;
	mul.wide.s32 	%rd92, %r36, 8;
	add.s64 	%rd93, %rd87, %rd92;
	ld.global.f64 	%fd154, [%rd93];
	cvt.u64.u32 	%rd94, %r9;
	cvt.u64.u32 	%rd95, %r78;
	add.s64 	%rd96, %rd95, %rd94;
	shl.b64 	%rd97, %rd96, 3;
	add.s64 	%rd98, %rd1, %rd97;
	ld.global.f64 	%fd155, [%rd98+8];
	fma.rn.f64 	%fd183, %fd154, %fd155, %fd151;
	add.s32 	%r66, %r9, %r38;
	cvt.u64.u32 	%rd99, %r66;
	add.s64 	%rd100, %rd95, %rd99;
	shl.b64 	%rd101, %rd100, 3;
	add.s64 	%rd102, %rd1, %rd101;
	ld.global.f64 	%fd156, [%rd102+8];
	fma.rn.f64 	%fd184, %fd154, %fd156, %fd153;
	add.s32 	%r78, %r78, 2;
$L__BB0_24:
	and.b32  	%r67, %r38, 1;
	setp.eq.b32 	%p21, %r67, 1;
	not.pred 	%p22, %p21;
	@%p22 bra 	$L__BB0_26;
	mad.lo.s32 	%r68, %r78, %r36, %r2;
	mul.wide.s32 	%rd103, %r68, 8;
	add.s64 	%rd104, %rd2, %rd103;
	ld.global.f64 	%fd157, [%rd104];
	add.s32 	%r69, %r78, %r9;
	mul.wide.u32 	%rd105, %r69, 8;
	add.s64 	%rd106, %rd1, %rd105;
	ld.global.f64 	%fd158, [%rd106];
	fma.rn.f64 	%fd183, %fd157, %fd158, %fd183;
	add.s32 	%r70, %r69, %r38;
	mul.wide.u32 	%rd107, %r70, 8;
	add.s64 	%rd108, %rd1, %rd107;
	ld.global.f64 	%fd159, [%rd108];
	fma.rn.f64 	%fd184, %fd157, %fd159, %fd184;
$L__BB0_26:
	ld.param.u64 	%rd111, [_Z4atbtPKdS0_Pdiii_param_2];
	setp.ge.u32 	%p23, %r3, %r39;
	mad.lo.s32 	%r71, %r39, %r2, %r1;
	cvta.to.global.u64 	%rd109, %rd111;
	mul.wide.s32 	%rd110, %r71, 8;
	add.s64 	%rd9, %rd109, %rd110;
	st.global.f64 	[%rd9], %fd183;
	@%p23 bra 	$L__BB0_28;
	st.global.f64 	[%rd9+8], %fd184;
$L__BB0_28:
	ret;

}


// ===== COMPILED SASS (sm_100) =====

	.target	sm_100

	.elftype	@"ET_EXEC"


//--------------------- .note.nv.tkinfo           --------------------------
	.section	.note.nv.tkinfo,"",@"SHT_NOTE"
	.sectionflags	@"SHF_NOTE_NV_TKINFO"
	.tkinfo
        /*0018*/ 	.word	0x00000002
        /*0030*/ 	.string	""
        /*0030*/ 	.string	"ptxas"
        /*0030*/ 	.string	"Cuda compilation tools, release 13.0, V13.0.88"
        /*0030*/ 	.string	"Build cuda_13.0.r13.0/compiler.36424714_0"
        /*0030*/ 	.string	"-arch sm_100 -m 64 "



//--------------------- .note.nv.cuinfo           --------------------------
	.section	.note.nv.cuinfo,"",@"SHT_NOTE"
	.sectionflags	@"SHF_NOTE_NV_CUINFO"
        /*0018*/ 	.short	0x0002
        /*001a*/ 	.short	0x0064
        /*001c*/ 	.short	0x0082
	.zero		2


//--------------------- .nv.info                  --------------------------
	.section	.nv.info,"",@"SHT_CUDA_INFO"
	.align	4


	//----- nvinfo : EIATTR_REGCOUNT
	.align		4
        /*0000*/ 	.byte	0x04, 0x2f
        /*0002*/ 	.short	(.L_1 - .L_0)
	.align		4
.L_0:
        /*0004*/ 	.word	index@(_Z4atbtPKdS0_Pdiii)
        /*0008*/ 	.word	0x00000020


	//----- nvinfo : EIATTR_FRAME_SIZE
	.align		4
.L_1:
        /*000c*/ 	.byte	0x04, 0x11
        /*000e*/ 	.short	(.L_3 - .L_2)
	.align		4
.L_2:
        /*0010*/ 	.word	index@(_Z4atbtPKdS0_Pdiii)
        /*0014*/ 	.word	0x00000000


	//----- nvinfo : EIATTR_MIN_STACK_SIZE
	.align		4
.L_3:
        /*0018*/ 	.byte	0x04, 0x12
        /*001a*/ 	.short	(.L_5 - .L_4)
	.align		4
.L_4:
        /*001c*/ 	.word	index@(_Z4atbtPKdS0_Pdiii)
        /*0020*/ 	.word	0x00000000
.L_5:


//--------------------- .nv.compat                --------------------------
	.section	.nv.compat,"",@"SHT_CUDA_COMPAT_INFO"
	.align	4
        /*0000*/ 	.byte	0x02, 0x09, 0x00, 0x00, 0x02, 0x02, 0x01, 0x00, 0x02, 0x05, 0x05, 0x00, 0x03, 0x07, 0x01, 0x01
        /*0010*/ 	.byte	0x02, 0x03, 0x00, 0x00, 0x02, 0x06, 0x01, 0x00, 0x04, 0x0b, 0x08, 0x00, 0x01, 0x00, 0x00, 0x00
        /*0020*/ 	.byte	0x00, 0x00, 0x00, 0x00


//--------------------- .nv.info._Z4atbtPKdS0_Pdiii --------------------------
	.section	.nv.info._Z4atbtPKdS0_Pdiii,"",@"SHT_CUDA_INFO"
	.sectionflags	@""
	.align	4


	//----- nvinfo : EIATTR_CUDA_API_VERSION
	.align		4
        /*0000*/ 	.byte	0x04, 0x37
        /*0002*/ 	.short	(.L_7 - .L_6)
.L_6:
        /*0004*/ 	.word	0x00000082


	//----- nvinfo : EIATTR_KPARAM_INFO
	.align		4
.L_7:
        /*0008*/ 	.byte	0x04, 0x17
        /*000a*/ 	.short	(.L_9 - .L_8)
.L_8:
        /*000c*/ 	.word	0x00000000
        /*0010*/ 	.short	0x0005
        /*0012*/ 	.short	0x0020
        /*0014*/ 	.byte	0x00, 0xf0, 0x11, 0x00


	//----- nvinfo : EIATTR_KPARAM_INFO
	.align		4
.L_9:
        /*0018*/ 	.byte	0x04, 0x17
        /*001a*/ 	.short	(.L_11 - .L_10)
.L_10:
        /*001c*/ 	.word	0x00000000
        /*0020*/ 	.short	0x0004
        /*0022*/ 	.short	0x001c
        /*0024*/ 	.byte	0x00, 0xf0, 0x11, 0x00


	//----- nvinfo : EIATTR_KPARAM_INFO
	.align		4
.L_11:
        /*0028*/ 	.byte	0x04, 0x17
        /*002a*/ 	.short	(.L_13 - .L_12)
.L_12:
        /*002c*/ 	.word	0x00000000
        /*0030*/ 	.short	0x0003
        /*0032*/ 	.short	0x0018
        /*0034*/ 	.byte	0x00, 0xf0, 0x11, 0x00


	//----- nvinfo : EIATTR_KPARAM_INFO
	.align		4
.L_13:
        /*0038*/ 	.byte	0x04, 0x17
        /*003a*/ 	.short	(.L_15 - .L_14)
.L_14:
        /*003c*/ 	.word	0x00000000
        /*0040*/ 	.short	0x0002
        /*0042*/ 	.short	0x0010
        /*0044*/ 	.byte	0x00, 0xf5, 0x21, 0x00


	//----- nvinfo : EIATTR_KPARAM_INFO
	.align		4
.L_15:
        /*0048*/ 	.byte	0x04, 0x17
        /*004a*/ 	.short	(.L_17 - .L_16)
.L_16:
        /*004c*/ 	.word	0x00000000
        /*0050*/ 	.short	0x0001
        /*0052*/ 	.short	0x0008
        /*0054*/ 	.byte	0x00, 0xf5, 0x21, 0x00


	//----- nvinfo : EIATTR_KPARAM_INFO
	.align		4
.L_17:
        /*0058*/ 	.byte	0x04, 0x17
        /*005a*/ 	.short	(.L_19 - .L_18)
.L_18:
        /*005c*/ 	.word	0x00000000
        /*0060*/ 	.short	0x0000
        /*0062*/ 	.short	0x0000
        /*0064*/ 	.byte	0x00, 0xf5, 0x21, 0x00


	//----- nvinfo : EIATTR_SPARSE_MMA_MASK
	.align		4
.L_19:
        /*0068*/ 	.byte	0x03, 0x50
        /*006a*/ 	.short	0x0000


	//----- nvinfo : EIATTR_MAXREG_COUNT
	.align		4
        /*006c*/ 	.byte	0x03, 0x1b
        /*006e*/ 	.short	0x00ff


	//----- nvinfo : EIATTR_MERCURY_ISA_VERSION
	.align		4
        /*0070*/ 	.byte	0x03, 0x5f
        /*0072*/ 	.short	0x0101


	//----- nvinfo : EIATTR_VRC_CTA_INIT_COUNT
	.align		4
        /*0074*/ 	.byte	0x02, 0x4a
	.zero		1
	.zero		1


	//----- nvinfo : EIATTR_EXIT_INSTR_OFFSETS
	.align		4
        /*0078*/ 	.byte	0x04, 0x1c
        /*007a*/ 	.short	(.L_21 - .L_20)


	//   ....[0]....
.L_20:
        /*007c*/ 	.word	0x000000d0


	//   ....[1]....
        /*0080*/ 	.word	0x00001460


	//   ....[2]....
        /*0084*/ 	.word	0x00001480


	//----- nvinfo : EIATTR_CRS_STACK_SIZE
	.align		4
.L_21:
        /*0088*/ 	.byte	0x04, 0x1e
        /*008a*/ 	.short	(.L_23 - .L_22)
.L_22:
        /*008c*/ 	.word	0x00000000


	//----- nvinfo : EIATTR_CBANK_PARAM_SIZE
	.align		4
.L_23:
        /*0090*/ 	.byte	0x03, 0x19
        /*0092*/ 	.short	0x0024


	//----- nvinfo : EIATTR_PARAM_CBANK
	.align		4
        /*0094*/ 	.byte	0x04, 0x0a
        /*0096*/ 	.short	(.L_25 - .L_24)
	.align		4
.L_24:
        /*0098*/ 	.word	index@(.nv.constant0._Z4atbtPKdS0_Pdiii)
        /*009c*/ 	.short	0x0380
        /*009e*/ 	.short	0x0024


	//----- nvinfo : EIATTR_SW_WAR
	.align		4
.L_25:
        /*00a0*/ 	.byte	0x04, 0x36
        /*00a2*/ 	.short	(.L_27 - .L_26)
.L_26:
        /*00a4*/ 	.word	0x00000008
.L_27:


//--------------------- .nv.callgraph             --------------------------
	.section	.nv.callgraph,"",@"SHT_CUDA_CALLGRAPH"
	.align	4
	.sectionentsize	8
	.align		4
        /*0000*/ 	.word	0x00000000
	.align		4
        /*0004*/ 	.word	0xffffffff
	.align		4
        /*0008*/ 	.word	0x00000000
	.align		4
        /*000c*/ 	.word	0xfffffffe
	.align		4
        /*0010*/ 	.word	0x00000000
	.align		4
        /*0014*/ 	.word	0xfffffffd
	.align		4
        /*0018*/ 	.word	0x00000000
	.align		4
        /*001c*/ 	.word	0xfffffffc


//--------------------- .text._Z4atbtPKdS0_Pdiii  --------------------------
	.section	.text._Z4atbtPKdS0_Pdiii,"ax",@progbits
	.align	128
        .global         _Z4atbtPKdS0_Pdiii
        .type           _Z4atbtPKdS0_Pdiii,@function
        .size           _Z4atbtPKdS0_Pdiii,(.L_x_12 - _Z4atbtPKdS0_Pdiii)
        .other          _Z4atbtPKdS0_Pdiii,@"STO_CUDA_ENTRY STV_DEFAULT"
_Z4atbtPKdS0_Pdiii:
.text._Z4atbtPKdS0_Pdiii:
[----:B------:R-:W-:Y:S01]  /*0000*/  LDC R1, c[0x0][0x37c] ;  /* 0x0000df00ff017b82 */ /* 0x000fe20000000800 */
[----:B------:R-:W0:Y:S07]  /*0010*/  S2R R3, SR_TID.Y ;  /* 0x0000000000037919 */ /* 0x000e2e0000002200 */
[----:B------:R-:W0:Y:S01]  /*0020*/  S2UR UR4, SR_CTAID.Y ;  /* 0x00000000000479c3 */ /* 0x000e220000002600 */
[----:B------:R-:W1:Y:S07]  /*0030*/  S2R R7, SR_TID.X ;  /* 0x0000000000077919 */ /* 0x000e6e0000002100 */
[----:B------:R-:W0:Y:S08]  /*0040*/  LDC R0, c[0x0][0x364] ;  /* 0x0000d900ff007b82 */ /* 0x000e300000000800 */
[----:B------:R-:W1:Y:S08]  /*0050*/  S2UR UR5, SR_CTAID.X ;  /* 0x00000000000579c3 */ /* 0x000e700000002500 */
[----:B------:R-:W1:Y:S08]  /*0060*/  LDC R2, c[0x0][0x360] ;  /* 0x0000d800ff027b82 */ /* 0x000e700000000800 */
[----:B------:R-:W2:Y:S01]  /*0070*/  LDC.64 R4, c[0x0][0x398] ;  /* 0x0000e600ff047b82 */ /* 0x000ea20000000a00 */
[----:B0-----:R-:W-:-:S05]  /*0080*/  IMAD R0, R0, UR4, R3 ;  /* 0x0000000400007c24 */ /* 0x001fca000f8e0203 */
[----:B------:R-:W-:Y:S01]  /*0090*/  SHF.L.U32 R0, R0, 0x1, RZ ;  /* 0x0000000100007819 */ /* 0x000fe200000006ff */
[----:B-1----:R-:W-:-:S03]  /*00a0*/  IMAD R3, R2, UR5, R7 ;  /* 0x0000000502037c24 */ /* 0x002fc6000f8e0207 */
[----:B--2---:R-:W-:-:S04]  /*00b0*/  ISETP.GE.AND P0, PT, R0, R5, PT ;  /* 0x000000050000720c */ /* 0x004fc80003f06270 */
[----:B------:R-:W-:-:S13]  /*00c0*/  ISETP.GE.OR P0, PT, R3, R4, P0 ;  /* 0x000000040300720c */ /* 0x000fda0000706670 */
[----:B------:R-:W-:Y:S05]  /*00d0*/  @P0 EXIT ;  /* 0x000000000000094d */ /* 0x000fea0003800000 */
[----:B------:R-:W-:Y:S01]  /*00e0*/  IADD3 R2, PT, PT, R0, 0x1, RZ ;  /* 0x0000000100027810 */ /* 0x000fe20007ffe0ff */
[----:B------:R-:W0:Y:S01]  /*00f0*/  LDCU.64 UR8, c[0x0][0x358] ;  /* 0x00006b00ff0877ac */ /* 0x000e220008000a00 */
[----:B------:R-:W-:Y:S01]  /*0100*/  BSSY.RECONVERGENT B0, `(.L_x_0) ;  /* 0x0000130000007945 */ /* 0x000fe20003800200 */
[----:B------:R-:W-:Y:S02]  /*0110*/  CS2R R16, SRZ ;  /* 0x0000000000107805 */ /* 0x000fe4000001ff00 */
[----:B------:R-:W-:Y:S02]  /*0120*/  ISETP.GE.U32.AND P0, PT, R2, R5, PT ;  /* 0x000000050200720c */ /* 0x000fe40003f06070 */
[----:B------:R-:W-:-:S11]  /*0130*/  CS2R R14, SRZ ;  /* 0x00000000000e7805 */ /* 0x000fd6000001ff00 */
[----:B------:R-:W-:Y:S05]  /*0140*/  @!P0 BRA `(.L_x_1) ;  /* 0x0000000400f88947 */ /* 0x000fea0003800000 */
[----:B------:R-:W1:Y:S02]  /*0150*/  LDCU UR5, c[0x0][0x3a0] ;  /* 0x00007400ff0577ac */ /* 0x000e640008000800 */
[----:B-1----:R-:W-:-:S09]  /*0160*/  UISETP.GE.AND UP0, UPT, UR5, 0x1, UPT ;  /* 0x000000010500788c */ /* 0x002fd2000bf06270 */
[----:B------:R-:W-:Y:S05]  /*0170*/  BRA.U !UP0, `(.L_x_2) ;  /* 0x0000001108a07547 */ /* 0x000fea000b800000 */
[----:B------:R-:W-:Y:S02]  /*0180*/  UISETP.GE.U32.AND UP1, UPT, UR5, 0x8, UPT ;  /* 0x000000080500788c */ /* 0x000fe4000bf26070 */
[----:B------:R-:W-:Y:S01]  /*0190*/  IMAD R26, R0, UR5, RZ ;  /* 0x00000005001a7c24 */ /* 0x000fe2000f8e02ff */
[----:B------:R-:W-:Y:S01]  /*01a0*/  ULOP3.LUT UR6, UR5, 0x7, URZ, 0xc0, !UPT ;  /* 0x0000000705067892 */ /* 0x000fe2000f8ec0ff */
[----:B------:R-:W-:Y:S01]  /*01b0*/  CS2R R16, SRZ ;  /* 0x0000000000107805 */ /* 0x000fe2000001ff00 */
[----:B------:R-:W-:Y:S02]  /*01c0*/  UMOV UR4, URZ ;  /* 0x000000ff00047c82 */ /* 0x000fe40008000000 */
[----:B------:R-:W-:Y:S02]  /*01d0*/  UISETP.NE.AND UP0, UPT, UR6, URZ, UPT ;  /* 0x000000ff0600728c */ /* 0x000fe4000bf05270 */
[----:B------:R-:W-:Y:S09]  /*01e0*/  BRA.U !UP1, `(.L_x_3) ;  /* 0x0000000109c47547 */ /* 0x000ff2000b800000 */
[----:B------:R-:W1:Y:S01]  /*01f0*/  LDC.64 R6, c[0x0][0x388] ;  /* 0x0000e200ff067b82 */ /* 0x000e620000000a00 */
[----:B------:R-:W-:Y:S01]  /*0200*/  ULOP3.LUT UR4, UR5, 0x7ffffff8, URZ, 0xc0, !UPT ;  /* 0x7ffffff805047892 */ /* 0x000fe2000f8ec0ff */
[----:B------:R-:W-:Y:S02]  /*0210*/  MOV R25, R3 ;  /* 0x0000000300197202 */ /* 0x000fe40000000f00 */
[----:B------:R-:W-:Y:S01]  /*0220*/  CS2R R16, SRZ ;  /* 0x0000000000107805 */ /* 0x000fe2000001ff00 */
[----:B------:R-:W-:Y:S01]  /*0230*/  UIADD3 UR7, UPT, UPT, -UR4, URZ, URZ ;  /* 0x000000ff04077290 */ /* 0x000fe2000fffe1ff */
[----:B-1----:R-:W-:-:S03]  /*0240*/  IMAD.WIDE.U32 R6, R26, 0x8, R6 ;  /* 0x000000081a067825 */ /* 0x002fc600078e0006 */
[----:B------:R-:W-:-:S04]  /*0250*/  IADD3 R8, P0, PT, R6, 0x20, RZ ;  /* 0x0000002006087810 */ /* 0x000fc80007f1e0ff */
[----:B------:R-:W-:-:S09]  /*0260*/  IADD3.X R9, PT, PT, RZ, R7, RZ, P0, !PT ;  /* 0x00000007ff097210 */ /* 0x000fd200007fe4ff */
.L_x_4:
[----:B------:R-:W1:Y:S01]  /*0270*/  LDC.64 R22, c[0x0][0x380] ;  /* 0x0000e000ff167b82 */ /* 0x000e620000000a00 */
[----:B------:R-:W-:Y:S01]  /*0280*/  MOV R6, R8 ;  /* 0x0000000800067202 */ /* 0x000fe20000000f00 */
[----:B------:R-:W-:-:S05]  /*0290*/  IMAD.MOV.U32 R7, RZ, RZ, R9 ;  /* 0x000000ffff077224 */ /* 0x000fca00078e0009 */
[----:B0-----:R-:W2:Y:S04]  /*02a0*/  LDG.E.64 R10, desc[UR8][R6.64+-0x20] ;  /* 0xffffe008060a7981 */ /* 0x001ea8000c1e1b00 */
[----:B------:R-:W3:Y:S01]  /*02b0*/  LDG.E.64 R18, desc[UR8][R6.64+-0x18] ;  /* 0xffffe80806127981 */ /* 0x000ee2000c1e1b00 */
[----:B-1----:R-:W-:-:S05]  /*02c0*/  IMAD.WIDE R22, R25, 0x8, R22 ;  /* 0x0000000819167825 */ /* 0x002fca00078e0216 */
[----:B------:R-:W2:Y:S01]  /*02d0*/  LDG.E.64 R12, desc[UR8][R22.64] ;  /* 0x00000008160c7981 */ /* 0x000ea2000c1e1b00 */
[----:B------:R-:W-:-:S05]  /*02e0*/  IMAD.WIDE R28, R4, 0x8, R22 ;  /* 0x00000008041c7825 */ /* 0x000fca00078e0216 */
[----:B------:R-:W3:Y:S01]  /*02f0*/  LDG.E.64 R8, desc[UR8][R28.64] ;  /* 0x000000081c087981 */ /* 0x000ee2000c1e1b00 */
[----:B------:R-:W-:Y:S01]  /*0300*/  IMAD.WIDE R20, R4, 0x8, R28 ;  /* 0x0000000804147825 */ /* 0x000fe200078e021c */
[----:B--2---:R-:W-:Y:S02]  /*0310*/  DFMA R16, R12, R10, R16 ;  /* 0x0000000a0c10722b */ /* 0x004fe40000000010 */
[----:B------:R-:W2:Y:S04]  /*0320*/  LDG.E.64 R10, desc[UR8][R6.64+-0x10] ;  /* 0xfffff008060a7981 */ /* 0x000ea8000c1e1b00 */
[----:B------:R0:W2:Y:S02]  /*0330*/  LDG.E.64 R12, desc[UR8][R20.64] ;  /* 0x00000008140c7981 */ /* 0x0000a4000c1e1b00 */
[----:B---3--:R-:W-:-:S02]  /*0340*/  DFMA R16, R8, R18, R16 ;  /* 0x000000120810722b */ /* 0x008fc40000000010 */
[----:B------:R-:W3:Y:S01]  /*0350*/  LDG.E.64 R8, desc[UR8][R6.64+-0x8] ;  /* 0xfffff80806087981 */ /* 0x000ee2000c1e1b00 */
[----:B0-----:R-:W-:-:S05]  /*0360*/  IMAD.WIDE R20, R4, 0x8, R20 ;  /* 0x0000000804147825 */ /* 0x001fca00078e0214 */
[----:B------:R-:W3:Y:S01]  /*0370*/  LDG.E.64 R18, desc[UR8][R20.64] ;  /* 0x0000000814127981 */ /* 0x000ee2000c1e1b00 */
[C---:B------:R-:W-:Y:S01]  /*0380*/  IMAD.WIDE R22, R4.reuse, 0x8, R20 ;  /* 0x0000000804167825 */ /* 0x040fe200078e0214 */
[----:B--2---:R-:W-:Y:S02]  /*0390*/  DFMA R10, R12, R10, R16 ;  /* 0x0000000a0c0a722b */ /* 0x004fe40000000010 */
[----:B------:R-:W2:Y:S04]  /*03a0*/  LDG.E.64 R12, desc[UR8][R6.64] ;  /* 0x00000008060c7981 */ /* 0x000ea8000c1e1b00 */
[----:B------:R-:W2:Y:S01]  /*03b0*/  LDG.E.64 R16, desc[UR8][R22.64] ;  /* 0x0000000816107981 */ /* 0x000ea2000c1e1b00 */
[----:B------:R-:W-:Y:S01]  /*03c0*/  IMAD.WIDE R28, R4, 0x8, R22 ;  /* 0x00000008041c7825 */ /* 0x000fe200078e0216 */
[----:B---3--:R-:W-:-:S02]  /*03d0*/  DFMA R18, R18, R8, R10 ;  /* 0x000000081212722b */ /* 0x008fc4000000000a */
[----:B------:R-:W3:Y:S04]  /*03e0*/  LDG.E.64 R22, desc[UR8][R6.64+0x18] ;  /* 0x0000180806167981 */ /* 0x000ee8000c1e1b00 */
[----:B------:R-:W4:Y:S04]  /*03f0*/  LDG.E.64 R8, desc[UR8][R6.64+0x8] ;  /* 0x0000080806087981 */ /* 0x000f28000c1e1b00 */
[----:B------:R0:W4:Y:S02]  /*0400*/  LDG.E.64 R10, desc[UR8][R28.64] ;  /* 0x000000081c0a7981 */ /* 0x000124000c1e1b00 */
[----:B0-----:R-:W-:-:S04]  /*0410*/  IMAD.WIDE R28, R4, 0x8, R28 ;  /* 0x00000008041c7825 */ /* 0x001fc800078e021c */
[----:B------:R-:W-:-:S06]  /*0420*/  IMAD.WIDE R20, R4, 0x8, R28 ;  /* 0x0000000804147825 */ /* 0x000fcc00078e021c */
[----:B------:R-:W3:Y:S01]  /*0430*/  LDG.E.64 R20, desc[UR8][R20.64] ;  /* 0x0000000814147981 */ /* 0x000ee2000c1e1b00 */
[----:B--2---:R-:W-:-:S03]  /*0440*/  DFMA R12, R16, R12, R18 ;  /* 0x0000000c100c722b */ /* 0x004fc60000000012 */
[----:B------:R-:W2:Y:S04]  /*0450*/  LDG.E.64 R16, desc[UR8][R6.64+0x10] ;  /* 0x0000100806107981 */ /* 0x000ea8000c1e1b00 */
[----:B------:R-:W2:Y:S01]  /*0460*/  LDG.E.64 R18, desc[UR8][R28.64] ;  /* 0x000000081c127981 */ /* 0x000ea2000c1e1b00 */
[----:B------:R-:W-:-:S04]  /*0470*/  UIADD3 UR7, UPT, UPT, UR7, 0x8, URZ ;  /* 0x0000000807077890 */ /* 0x000fc8000fffe0ff */
[----:B------:R-:W-:Y:S01]  /*0480*/  UISETP.NE.AND UP1, UPT, UR7, URZ, UPT ;  /* 0x000000ff0700728c */ /* 0x000fe2000bf25270 */
[----:B----4-:R-:W-:Y:S01]  /*0490*/  DFMA R8, R10, R8, R12 ;  /* 0x000000080a08722b */ /* 0x010fe2000000000c */
[----:B------:R-:W-:-:S07]  /*04a0*/  LEA R25, R4, R25, 0x3 ;  /* 0x0000001904197211 */ /* 0x000fce00078e18ff */
[----:B--2---:R-:W-:Y:S01]  /*04b0*/  DFMA R16, R18, R16, R8 ;  /* 0x000000101210722b */ /* 0x004fe20000000008 */
[----:B------:R-:W-:-:S04]  /*04c0*/  IADD3 R8, P0, PT, R6, 0x40, RZ ;  /* 0x0000004006087810 */ /* 0x000fc80007f1e0ff */
[----:B------:R-:W-:-:S03]  /*04d0*/  IADD3.X R9, PT, PT, RZ, R7, RZ, P0, !PT ;  /* 0x00000007ff097210 */ /* 0x000fc600007fe4ff */
[----:B---3--:R-:W-:Y:S01]  /*04e0*/  DFMA R16, R20, R22, R16 ;  /* 0x000000161410722b */ /* 0x008fe20000000010 */
[----:B------:R-:W-:Y:S10]  /*04f0*/  BRA.U UP1, `(.L_x_4) ;  /* 0xfffffffd015c7547 */ /* 0x000ff4000b83ffff */
.L_x_3:
[----:B------:R-:W-:Y:S05]  /*0500*/  BRA.U !UP0, `(.L_x_2) ;  /* 0x0000000d08bc7547 */ /* 0x000fea000b800000 */
[----:B------:R-:W-:Y:S02]  /*0510*/  UISETP.GE.U32.AND UP0, UPT, UR6, 0x4, UPT ;  /* 0x000000040600788c */ /* 0x000fe4000bf06070 */
[----:B------:R-:W-:-:S04]  /*0520*/  ULOP3.LUT UR7, UR5, 0x3, URZ, 0xc0, !UPT ;  /* 0x0000000305077892 */ /* 0x000fc8000f8ec0ff */
[----:B------:R-:W-:-:S03]  /*0530*/  UISETP.NE.AND UP1, UPT, UR7, URZ, UPT ;  /* 0x000000ff0700728c */ /* 0x000fc6000bf25270 */
[----:B------:R-:W-:Y:S08]  /*0540*/  BRA.U !UP0, `(.L_x_5) ;  /* 0x00000001086c7547 */ /* 0x000ff0000b800000 */
[----:B------:R-:W1:Y:S01]  /*0550*/  LDC.64 R22, c[0x0][0x388] ;  /* 0x0000e200ff167b82 */ /* 0x000e620000000a00 */
[----:B------:R-:W2:Y:S01]  /*0560*/  LDCU.64 UR10, c[0x0][0x388] ;  /* 0x00007100ff0a77ac */ /* 0x000ea20008000a00 */
[----:B------:R-:W-:Y:S01]  /*0570*/  IADD3 R11, PT, PT, R26, UR4, RZ ;  /* 0x000000041a0b7c10 */ /* 0x000fe2000fffe0ff */
[----:B------:R-:W-:Y:S01]  /*0580*/  IMAD R7, R4, UR4, R3 ;  /* 0x0000000404077c24 */ /* 0x000fe2000f8e0203 */
[----:B------:R-:W-:-:S04]  /*0590*/  IADD3 R6, P0, PT, R26, UR4, RZ ;  /* 0x000000041a067c10 */ /* 0x000fc8000ff1e0ff */
[----:B------:R-:W3:Y:S01]  /*05a0*/  LDC.64 R8, c[0x0][0x380] ;  /* 0x0000e000ff087b82 */ /* 0x000ee20000000a00 */
[----:B-1----:R-:W-:-:S06]  /*05b0*/  IMAD.WIDE.U32 R22, R11, 0x8, R22 ;  /* 0x000000080b167825 */ /* 0x002fcc00078e0016 */
[----:B0-----:R-:W4:Y:S01]  /*05c0*/  LDG.E.64 R22, desc[UR8][R22.64] ;  /* 0x0000000816167981 */ /* 0x001f22000c1e1b00 */
[----:B---3--:R-:W-:Y:S01]  /*05d0*/  IMAD.WIDE R8, R7, 0x8, R8 ;  /* 0x0000000807087825 */ /* 0x008fe200078e0208 */
[----:B------:R-:W-:Y:S02]  /*05e0*/  IADD3.X R7, PT, PT, RZ, RZ, RZ, P0, !PT ;  /* 0x000000ffff077210 */ /* 0x000fe400007fe4ff */
[----:B--2---:R-:W-:Y:S02]  /*05f0*/  LEA R28, P0, R6, UR10, 0x3 ;  /* 0x0000000a061c7c11 */ /* 0x004fe4000f8018ff */
[----:B------:R-:W4:Y:S01]  /*0600*/  LDG.E.64 R20, desc[UR8][R8.64] ;  /* 0x0000000808147981 */ /* 0x000f22000c1e1b00 */
[----:B------:R-:W-:Y:S01]  /*0610*/  IMAD.WIDE R10, R4, 0x8, R8 ;  /* 0x00000008040a7825 */ /* 0x000fe200078e0208 */
[----:B------:R-:W-:-:S04]  /*0620*/  LEA.HI.X R29, R6, UR11, R7, 0x3, P0 ;  /* 0x0000000b061d7c11 */ /* 0x000fc800080f1c07 */
[----:B------:R-:W2:Y:S01]  /*0630*/  LDG.E.64 R12, desc[UR8][R10.64] ;  /* 0x000000080a0c7981 */ /* 0x000ea2000c1e1b00 */
[----:B------:R-:W-:-:S03]  /*0640*/  IMAD.WIDE R6, R4, 0x8, R10 ;  /* 0x0000000804067825 */ /* 0x000fc600078e020a */
[----:B------:R-:W2:Y:S04]  /*0650*/  LDG.E.64 R18, desc[UR8][R28.64+0x8] ;  /* 0x000008081c127981 */ /* 0x000ea8000c1e1b00 */
[----:B------:R-:W3:Y:S01]  /*0660*/  LDG.E.64 R8, desc[UR8][R6.64] ;  /* 0x0000000806087981 */ /* 0x000ee2000c1e1b00 */
[----:B------:R-:W-:-:S03]  /*0670*/  IMAD.WIDE R24, R4, 0x8, R6 ;  /* 0x0000000804187825 */ /* 0x000fc600078e0206 */
[----:B------:R-:W3:Y:S04]  /*0680*/  LDG.E.64 R10, desc[UR8][R28.64+0x10] ;  /* 0x000010081c0a7981 */ /* 0x000ee8000c1e1b00 */
[----:B------:R-:W5:Y:S04]  /*0690*/  LDG.E.64 R24, desc[UR8][R24.64] ;  /* 0x0000000818187981 */ /* 0x000f68000c1e1b00 */
[----:B------:R-:W5:Y:S01]  /*06a0*/  LDG.E.64 R6, desc[UR8][R28.64+0x18] ;  /* 0x000018081c067981 */ /* 0x000f62000c1e1b00 */
[----:B------:R-:W-:Y:S01]  /*06b0*/  UIADD3 UR4, UPT, UPT, UR4, 0x4, URZ ;  /* 0x0000000404047890 */ /* 0x000fe2000fffe0ff */
[----:B----4-:R-:W-:-:S08]  /*06c0*/  DFMA R20, R20, R22, R16 ;  /* 0x000000161414722b */ /* 0x010fd00000000010 */
[----:B--2---:R-:W-:-:S08]  /*06d0*/  DFMA R12, R12, R18, R20 ;  /* 0x000000120c0c722b */ /* 0x004fd00000000014 */
[----:B---3--:R-:W-:-:S08]  /*06e0*/  DFMA R8, R8, R10, R12 ;  /* 0x0000000a0808722b */ /* 0x008fd0000000000c */
[----:B-----5:R-:W-:-:S11]  /*06f0*/  DFMA R16, R24, R6, R8 ;  /* 0x000000061810722b */ /* 0x020fd60000000008 */
.L_x_5:
[----:B------:R-:W-:Y:S05]  /*0700*/  BRA.U !UP1, `(.L_x_2) ;  /* 0x0000000d093c7547 */ /* 0x000fea000b800000 */
[----:B------:R-:W-:Y:S02]  /*0710*/  UISETP.NE.AND UP0, UPT, UR7, 0x1, UPT ;  /* 0x000000010700788c */ /* 0x000fe4000bf05270 */
[----:B------:R-:W-:-:S04]  /*0720*/  ULOP3.LUT UR5, UR5, 0x1, URZ, 0xc0, !UPT ;  /* 0x0000000105057892 */ /* 0x000fc8000f8ec0ff */
[----:B------:R-:W-:-:S03]  /*0730*/  UISETP.NE.U32.AND UP1, UPT, UR5, 0x1, UPT ;  /* 0x000000010500788c */ /* 0x000fc6000bf25070 */
[----:B------:R-:W-:Y:S08]  /*0740*/  BRA.U !UP0, `(.L_x_6) ;  /* 0x00000001084c7547 */ /* 0x000ff0000b800000 */
[----:B------:R-:W1:Y:S01]  /*0750*/  LDC.64 R6, c[0x0][0x388] ;  /* 0x0000e200ff067b82 */ /* 0x000e620000000a00 */
[----:B------:R-:W2:Y:S01]  /*0760*/  LDCU.64 UR6, c[0x0][0x388] ;  /* 0x00007100ff0677ac */ /* 0x000ea20008000a00 */
[C---:B------:R-:W-:Y:S01]  /*0770*/  VIADD R13, R26.reuse, UR4 ;  /* 0x000000041a0d7c36 */ /* 0x040fe20008000000 */
[----:B------:R-:W-:Y:S01]  /*0780*/  IADD3 R18, P0, PT, R26, UR4, RZ ;  /* 0x000000041a127c10 */ /* 0x000fe2000ff1e0ff */
[----:B------:R-:W-:-:S04]  /*0790*/  IMAD R11, R4, UR4, R3 ;  /* 0x00000004040b7c24 */ /* 0x000fc8000f8e0203 */
[----:B------:R-:W3:Y:S01]  /*07a0*/  LDC.64 R8, c[0x0][0x380] ;  /* 0x0000e000ff087b82 */ /* 0x000ee20000000a00 */
[----:B-1----:R-:W-:-:S06]  /*07b0*/  IMAD.WIDE.U32 R12, R13, 0x8, R6 ;  /* 0x000000080d0c7825 */ /* 0x002fcc00078e0006 */
[----:B0-----:R-:W4:Y:S01]  /*07c0*/  LDG.E.64 R12, desc[UR8][R12.64] ;  /* 0x000000080c0c7981 */ /* 0x001f22000c1e1b00 */
[----:B---3--:R-:W-:Y:S01]  /*07d0*/  IMAD.WIDE R8, R11, 0x8, R8 ;  /* 0x000000080b087825 */ /* 0x008fe200078e0208 */
[----:B------:R-:W-:Y:S02]  /*07e0*/  IADD3.X R11, PT, PT, RZ, RZ, RZ, P0, !PT ;  /* 0x000000ffff0b7210 */ /* 0x000fe400007fe4ff */
[C---:B--2---:R-:W-:Y:S02]  /*07f0*/  LEA R10, P0, R18.reuse, UR6, 0x3 ;  /* 0x00000006120a7c11 */ /* 0x044fe4000f8018ff */
[----:B------:R-:W4:Y:S02]  /*0800*/  LDG.E.64 R6, desc[UR8][R8.64] ;  /* 0x0000000808067981 */ /* 0x000f24000c1e1b00 */
[----:B------:R-:W-:Y:S01]  /*0810*/  LEA.HI.X R11, R18, UR7, R11, 0x3, P0 ;  /* 0x00000007120b7c11 */ /* 0x000fe200080f1c0b */
[----:B------:R-:W-:-:S05]  /*0820*/  IMAD.WIDE R18, R4, 0x8, R8 ;  /* 0x0000000804127825 */ /* 0x000fca00078e0208 */
[----:B------:R-:W2:Y:S04]  /*0830*/  LDG.E.64 R10, desc[UR8][R10.64+0x8] ;  /* 0x000008080a0a7981 */ /* 0x000ea8000c1e1b00 */
[----:B------:R-:W2:Y:S01]  /*0840*/  LDG.E.64 R18, desc[UR8][R18.64] ;  /* 0x0000000812127981 */ /* 0x000ea2000c1e1b00 */
[----:B------:R-:W-:Y:S01]  /*0850*/  UIADD3 UR4, UPT, UPT, UR4, 0x2, URZ ;  /* 0x0000000204047890 */ /* 0x000fe2000fffe0ff */
[----:B----4-:R-:W-:-:S08]  /*0860*/  DFMA R6, R6, R12, R16 ;  /* 0x0000000c0606722b */ /* 0x010fd00000000010 */
[----:B--2---:R-:W-:-:S11]  /*0870*/  DFMA R16, R18, R10, R6 ;  /* 0x0000000a1210722b */ /* 0x004fd60000000006 */
.L_x_6:
[----:B------:R-:W-:Y:S05]  /*0880*/  BRA.U UP1, `(.L_x_2) ;  /* 0x0000000901dc7547 */ /* 0x000fea000b800000 */
[----:B------:R-:W1:Y:S01]  /*0890*/  LDC.64 R6, c[0x0][0x380] ;  /* 0x0000e000ff067b82 */ /* 0x000e620000000a00 */
[----:B------:R-:W-:Y:S01]  /*08a0*/  IADD3 R13, PT, PT, R26, UR4, RZ ;  /* 0x000000041a0d7c10 */ /* 0x000fe2000fffe0ff */
[----:B------:R-:W-:-:S06]  /*08b0*/  IMAD R11, R4, UR4, R3 ;  /* 0x00000004040b7c24 */ /* 0x000fcc000f8e0203 */
[----:B------:R-:W2:Y:S01]  /*08c0*/  LDC.64 R8, c[0x0][0x388] ;  /* 0x0000e200ff087b82 */ /* 0x000ea20000000a00 */
[----:B-1----:R-:W-:-:S06]  /*08d0*/  IMAD.WIDE R6, R11, 0x8, R6 ;  /* 0x000000080b067825 */ /* 0x002fcc00078e0206 */
[----:B0-----:R-:W3:Y:S01]  /*08e0*/  LDG.E.64 R6, desc[UR8][R6.64] ;  /* 0x0000000806067981 */ /* 0x001ee2000c1e1b00 */
[----:B--2---:R-:W-:-:S06]  /*08f0*/  IMAD.WIDE.U32 R8, R13, 0x8, R8 ;  /* 0x000000080d087825 */ /* 0x004fcc00078e0008 */
[----:B------:R-:W3:Y:S02]  /*0900*/  LDG.E.64 R8, desc[UR8][R8.64] ;  /* 0x0000000808087981 */ /* 0x000ee4000c1e1b00 */
[----:B---3--:R-:W-:Y:S01]  /*0910*/  DFMA R16, R6, R8, R16 ;  /* 0x000000080610722b */ /* 0x008fe20000000010 */
[----:B------:R-:W-:Y:S10]  /*0920*/  BRA `(.L_x_2) ;  /* 0x0000000800b47947 */ /* 0x000ff40003800000 */
.L_x_1:
[----:B------:R-:W1:Y:S02]  /*0930*/  LDCU UR7, c[0x0][0x3a0] ;  /* 0x00007400ff0777ac */ /* 0x000e640008000800 */
[----:B-1----:R-:W-:-:S09]  /*0940*/  UISETP.GE.AND UP0, UPT, UR7, 0x1, UPT ;  /* 0x000000010700788c */ /* 0x002fd2000bf06270 */
[----:B------:R-:W-:Y:S05]  /*0950*/  BRA.U !UP0, `(.L_x_2) ;  /* 0x0000000908a87547 */ /* 0x000fea000b800000 */
[----:B------:R-:W-:Y:S02]  /*0960*/  UISETP.GE.U32.AND UP0, UPT, UR7, 0x8, UPT ;  /* 0x000000080700788c */ /* 0x000fe4000bf06070 */
[----:B------:R-:W-:Y:S01]  /*0970*/  IMAD R27, R0, UR7, RZ ;  /* 0x00000007001b7c24 */ /* 0x000fe2000f8e02ff */
[----:B------:R-:W-:Y:S02]  /*0980*/  CS2R R14, SRZ ;  /* 0x00000000000e7805 */ /* 0x000fe4000001ff00 */
[----:B------:R-:W-:Y:S01]  /*0990*/  CS2R R16, SRZ ;  /* 0x0000000000107805 */ /* 0x000fe2000001ff00 */
[----:B------:R-:W-:-:S03]  /*09a0*/  UMOV UR4, URZ ;  /* 0x000000ff00047c82 */ /* 0x000fc60008000000 */
[----:B------:R-:W-:Y:S05]  /*09b0*/  BRA.U !UP0, `(.L_x_7) ;  /* 0x0000000508107547 */ /* 0x000fea000b800000 */
[----:B------:R-:W1:Y:S01]  /*09c0*/  LDC.64 R6, c[0x0][0x388] ;  /* 0x0000e200ff067b82 */ /* 0x000e620000000a00 */
[----:B------:R-:W-:Y:S02]  /*09d0*/  ULOP3.LUT UR4, UR7, 0x7ffffff8, URZ, 0xc0, !UPT ;  /* 0x7ffffff807047892 */ /* 0x000fe4000f8ec0ff */
[----:B------:R-:W-:Y:S01]  /*09e0*/  IMAD R26, R2, UR7, RZ ;  /* 0x00000007021a7c24 */ /* 0x000fe2000f8e02ff */
[----:B------:R-:W-:Y:S02]  /*09f0*/  MOV R29, R3 ;  /* 0x00000003001d7202 */ /* 0x000fe40000000f00 */
[----:B------:R-:W-:Y:S01]  /*0a00*/  CS2R R14, SRZ ;  /* 0x00000000000e7805 */ /* 0x000fe2000001ff00 */
[----:B------:R-:W-:Y:S01]  /*0a10*/  UIADD3 UR5, UPT, UPT, -UR4, URZ, URZ ;  /* 0x000000ff04057290 */ /* 0x000fe2000fffe1ff */
[----:B-1----:R-:W-:-:S03]  /*0a20*/  IMAD.WIDE.U32 R8, R27, 0x8, R6 ;  /* 0x000000081b087825 */ /* 0x002fc600078e0006 */
[----:B------:R-:W-:-:S04]  /*0a30*/  IADD3 R20, P0, PT, R8, 0x20, RZ ;  /* 0x0000002008147810 */ /* 0x000fc80007f1e0ff */
[----:B------:R-:W-:-:S09]  /*0a40*/  IADD3.X R21, PT, PT, RZ, R9, RZ, P0, !PT ;  /* 0x00000009ff157210 */ /* 0x000fd200007fe4ff */
.L_x_8:
[----:B------:R-:W1:Y:S01]  /*0a50*/  LDC.64 R22, c[0x0][0x380] ;  /* 0x0000e000ff167b82 */ /* 0x000e620000000a00 */
[----:B------:R-:W-:Y:S01]  /*0a60*/  IMAD.MOV.U32 R8, RZ, RZ, R20 ;  /* 0x000000ffff087224 */ /* 0x000fe200078e0014 */
[----:B------:R-:W-:-:S05]  /*0a70*/  MOV R9, R21 ;  /* 0x0000001500097202 */ /* 0x000fca0000000f00 */
[----:B0-----:R-:W2:Y:S01]  /*0a80*/  LDG.E.64 R12, desc[UR8][R8.64+-0x20] ;  /* 0xffffe008080c7981 */ /* 0x001ea2000c1e1b00 */
[----:B-1----:R-:W-:-:S05]  /*0a90*/  IMAD.WIDE R22, R29, 0x8, R22 ;  /* 0x000000081d167825 */ /* 0x002fca00078e0216 */
[----:B------:R0:W2:Y:S01]  /*0aa0*/  LDG.E.64 R24, desc[UR8][R22.64] ;  /* 0x0000000816187981 */ /* 0x0000a2000c1e1b00 */
[----:B------:R-:W-:-:S05]  /*0ab0*/  IMAD.WIDE.U32 R10, R26, 0x8, R6 ;  /* 0x000000081a0a7825 */ /* 0x000fca00078e0006 */
[----:B------:R-:W3:Y:S01]  /*0ac0*/  LDG.E.64 R20, desc[UR8][R10.64] ;  /* 0x000000080a147981 */ /* 0x000ee2000c1e1b00 */
[----:B0-----:R-:W-:-:S05]  /*0ad0*/  IMAD.WIDE R22, R4, 0x8, R22 ;  /* 0x0000000804167825 */ /* 0x001fca00078e0216 */
[----:B------:R-:W4:Y:S01]  /*0ae0*/  LDG.E.64 R18, desc[UR8][R22.64] ;  /* 0x0000000816127981 */ /* 0x000f22000c1e1b00 */
[----:B--2---:R-:W-:-:S03]  /*0af0*/  DFMA R16, R24, R12, R16 ;  /* 0x0000000c1810722b */ /* 0x004fc60000000010 */
[----:B------:R-:W4:Y:S01]  /*0b00*/  LDG.E.64 R12, desc[UR8][R8.64+-0x18] ;  /* 0xffffe808080c7981 */ /* 0x000f22000c1e1b00 */
[----:B---3--:R-:W-:-:S03]  /*0b10*/  DFMA R20, R24, R20, R14 ;  /* 0x000000141814722b */ /* 0x008fc6000000000e */
[----:B------:R-:W2:Y:S01]  /*0b20*/  LDG.E.64 R24, desc[UR8][R10.64+0x8] ;  /* 0x000008080a187981 */ /* 0x000ea2000c1e1b00 */
[----:B------:R-:W-:-:S05]  /*0b30*/  IMAD.WIDE R14, R4, 0x8, R22 ;  /* 0x00000008040e7825 */ /* 0x000fca00078e0216 */
[----:B------:R-:W3:Y:S01]  /*0b40*/  LDG.E.64 R22, desc[UR8][R14.64] ;  /* 0x000000080e167981 */ /* 0x000ee2000c1e1b00 */
[----:B----4-:R-:W-:-:S03]  /*0b50*/  DFMA R12, R18, R12, R16 ;  /* 0x0000000c120c722b */ /* 0x010fc60000000010 */
[----:B------:R-:W3:Y:S01]  /*0b60*/  LDG.E.64 R16, desc[UR8][R8.64+-0x10] ;  /* 0xfffff00808107981 */ /* 0x000ee2000c1e1b00 */
[----:B--2---:R-:W-:-:S03]  /*0b70*/  DFMA R24, R18, R24, R20 ;  /* 0x000000181218722b */ /* 0x004fc60000000014 */
[----:B------:R-:W2:Y:S01]  /*0b80*/  LDG.E.64 R20, desc[UR8][R10.64+0x10] ;  /* 0x000010080a147981 */ /* 0x000ea2000c1e1b00 */
[----:B------:R-:W-:-:S05]  /*0b90*/  IMAD.WIDE R18, R4, 0x8, R14 ;  /* 0x0000000804127825 */ /* 0x000fca00078e020e */
[----:B------:R0:W4:Y:S01]  /*0ba0*/  LDG.E.64 R14, desc[UR8][R18.64] ;  /* 0x00000008120e7981 */ /* 0x000122000c1e1b00 */
[----:B---3--:R-:W-:-:S03]  /*0bb0*/  DFMA R16, R22, R16, R12 ;  /* 0x000000101610722b */ /* 0x008fc6000000000c */
[----:B------:R-:W4:Y:S01]  /*0bc0*/  LDG.E.64 R12, desc[UR8][R8.64+-0x8] ;  /* 0xfffff808080c7981 */ /* 0x000f22000c1e1b00 */
[----:B--2---:R-:W-:-:S03]  /*0bd0*/  DFMA R20, R22, R20, R24 ;  /* 0x000000141614722b */ /* 0x004fc60000000018 */
[----:B------:R-:W2:Y:S01]  /*0be0*/  LDG.E.64 R24, desc[UR8][R10.64+0x18] ;  /* 0x000018080a187981 */ /* 0x000ea2000c1e1b00 */
[----:B0-----:R-:W-:-:S03]  /*0bf0*/  IMAD.WIDE R18, R4, 0x8, R18 ;  /* 0x0000000804127825 */ /* 0x001fc600078e0212 */
[----:B------:R-:W3:Y:S01]  /*0c00*/  LDG.E.64 R22, desc[UR8][R8.64] ;  /* 0x0000000808167981 */ /* 0x000ee2000c1e1b00 */
[----:B----4-:R-:W-:-:S03]  /*0c10*/  DFMA R12, R14, R12, R16 ;  /* 0x0000000c0e0c722b */ /* 0x010fc60000000010 */
[----:B------:R0:W3:Y:S01]  /*0c20*/  LDG.E.64 R16, desc[UR8][R18.64] ;  /* 0x0000000812107981 */ /* 0x0000e2000c1e1b00 */
[----:B--2---:R-:W-:-:S03]  /*0c30*/  DFMA R24, R14, R24, R20 ;  /* 0x000000180e18722b */ /* 0x004fc60000000014 */
[----:B------:R-:W2:Y:S01]  /*0c40*/  LDG.E.64 R14, desc[UR8][R10.64+0x20] ;  /* 0x000020080a0e7981 */ /* 0x000ea2000c1e1b00 */
[----:B0-----:R-:W-:-:S03]  /*0c50*/  IMAD.WIDE R18, R4, 0x8, R18 ;  /* 0x0000000804127825 */ /* 0x001fc600078e0212 */
[----:B------:R-:W4:Y:S01]  /*0c60*/  LDG.E.64 R20, desc[UR8][R8.64+0x8] ;  /* 0x0000080808147981 */ /* 0x000f22000c1e1b00 */
[----:B---3--:R-:W-:-:S03]  /*0c70*/  DFMA R22, R16, R22, R12 ;  /* 0x000000161016722b */ /* 0x008fc6000000000c */
[----:B------:R0:W4:Y:S01]  /*0c80*/  LDG.E.64 R12, desc[UR8][R18.64] ;  /* 0x00000008120c7981 */ /* 0x000122000c1e1b00 */
[----:B--2---:R-:W-:-:S03]  /*0c90*/  DFMA R14, R16, R14, R24 ;  /* 0x0000000e100e722b */ /* 0x004fc60000000018 */
[----:B------:R-:W2:Y:S01]  /*0ca0*/  LDG.E.64 R16, desc[UR8][R10.64+0x28] ;  /* 0x000028080a107981 */ /* 0x000ea2000c1e1b00 */
[----:B0-----:R-:W-:-:S05]  /*0cb0*/  IMAD.WIDE R18, R4, 0x8, R18 ;  /* 0x0000000804127825 */ /* 0x001fca00078e0212 */
[----:B------:R-:W3:Y:S01]  /*0cc0*/  LDG.E.64 R24, desc[UR8][R18.64] ;  /* 0x0000000812187981 */ /* 0x000ee2000c1e1b00 */
[----:B----4-:R-:W-:-:S03]  /*0cd0*/  DFMA R20, R12, R20, R22 ;  /* 0x000000140c14722b */ /* 0x010fc60000000016 */
[----:B------:R-:W3:Y:S01]  /*0ce0*/  LDG.E.64 R22, desc[UR8][R10.64+0x30] ;  /* 0x000030080a167981 */ /* 0x000ee2000c1e1b00 */
[----:B--2---:R-:W-:-:S03]  /*0cf0*/  DFMA R14, R12, R16, R14 ;  /* 0x000000100c0e722b */ /* 0x004fc6000000000e */
[----:B------:R-:W2:Y:S01]  /*0d00*/  LDG.E.64 R16, desc[UR8][R8.64+0x10] ;  /* 0x0000100808107981 */ /* 0x000ea2000c1e1b00 */
[----:B------:R-:W-:-:S05]  /*0d10*/  IMAD.WIDE R12, R4, 0x8, R18 ;  /* 0x00000008040c7825 */ /* 0x000fca00078e0212 */
[----:B------:R-:W4:Y:S04]  /*0d20*/  LDG.E.64 R18, desc[UR8][R12.64] ;  /* 0x000000080c127981 */ /* 0x000f28000c1e1b00 */
[----:B------:R-:W4:Y:S01]  /*0d30*/  LDG.E.64 R12, desc[UR8][R8.64+0x18] ;  /* 0x00001808080c7981 */ /* 0x000f22000c1e1b00 */
[----:B---3--:R-:W-:-:S03]  /*0d40*/  DFMA R14, R24, R22, R14 ;  /* 0x00000016180e722b */ /* 0x008fc6000000000e */
[----:B------:R-:W3:Y:S01]  /*0d50*/  LDG.E.64 R22, desc[UR8][R10.64+0x38] ;  /* 0x000038080a167981 */ /* 0x000ee2000c1e1b00 */
[----:B------:R-:W-:Y:S01]  /*0d60*/  UIADD3 UR5, UPT, UPT, UR5, 0x8, URZ ;  /* 0x0000000805057890 */ /* 0x000fe2000fffe0ff */
[----:B--2---:R-:W-:-:S03]  /*0d70*/  DFMA R16, R24, R16, R20 ;  /* 0x000000101810722b */ /* 0x004fc60000000014 */
[----:B------:R-:W-:Y:S01]  /*0d80*/  UISETP.NE.AND UP0, UPT, UR5, URZ, UPT ;  /* 0x000000ff0500728c */ /* 0x000fe2000bf05270 */
[----:B------:R-:W-:Y:S02]  /*0d90*/  IADD3 R20, P0, PT, R8, 0x40, RZ ;  /* 0x0000004008147810 */ /* 0x000fe40007f1e0ff */
[----:B------:R-:W-:Y:S02]  /*0da0*/  IADD3 R26, PT, PT, R26, 0x8, RZ ;  /* 0x000000081a1a7810 */ /* 0x000fe40007ffe0ff */
[----:B------:R-:W-:Y:S02]  /*0db0*/  IADD3.X R21, PT, PT, RZ, R9, RZ, P0, !PT ;  /* 0x00000009ff157210 */ /* 0x000fe400007fe4ff */
[----:B------:R-:W-:Y:S01]  /*0dc0*/  LEA R29, R4, R29, 0x3 ;  /* 0x0000001d041d7211 */ /* 0x000fe200078e18ff */
[C---:B----4-:R-:W-:Y:S02]  /*0dd0*/  DFMA R16, R18.reuse, R12, R16 ;  /* 0x0000000c1210722b */ /* 0x050fe40000000010 */
[----:B---3--:R-:W-:Y:S01]  /*0de0*/  DFMA R14, R18, R22, R14 ;  /* 0x00000016120e722b */ /* 0x008fe2000000000e */
[----:B------:R-:W-:Y:S10]  /*0df0*/  BRA.U UP0, `(.L_x_8) ;  /* 0xfffffffd00147547 */ /* 0x000ff4000b83ffff */
.L_x_7:
[----:B------:R-:W-:-:S09]  /*0e00*/  ULOP3.LUT UP0, UR5, UR7, 0x7, URZ, 0xc0, !UPT ;  /* 0x0000000707057892 */ /* 0x000fd2000f80c0ff */
[----:B------:R-:W-:Y:S05]  /*0e10*/  BRA.U !UP0, `(.L_x_2) ;  /* 0x0000000508787547 */ /* 0x000fea000b800000 */
[----:B------:R-:W-:Y:S02]  /*0e20*/  UISETP.GE.U32.AND UP0, UPT, UR5, 0x4, UPT ;  /* 0x000000040500788c */ /* 0x000fe4000bf06070 */
[----:B------:R-:W-:-:S07]  /*0e30*/  ULOP3.LUT UP1, UR6, UR7, 0x3, URZ, 0xc0, !UPT ;  /* 0x0000000307067892 */ /* 0x000fce000f82c0ff */
[----:B------:R-:W-:Y:S05]  /*0e40*/  BRA.U !UP0, `(.L_x_9) ;  /* 0x0000000108a87547 */ /* 0x000fea000b800000 */
[----:B------:R-:W1:Y:S01]  /*0e50*/  LDC.64 R6, c[0x0][0x388] ;  /* 0x0000e200ff067b82 */ /* 0x000e620000000a00 */
[----:B------:R-:W2:Y:S01]  /*0e60*/  LDCU.64 UR10, c[0x0][0x388] ;  /* 0x00007100ff0a77ac */ /* 0x000ea20008000a00 */
[C---:B------:R-:W-:Y:S01]  /*0e70*/  VIADD R13, R27.reuse, UR4 ;  /* 0x000000041b0d7c36 */ /* 0x040fe20008000000 */
[----:B------:R-:W-:Y:S01]  /*0e80*/  IADD3 R12, P0, PT, R27, UR4, RZ ;  /* 0x000000041b0c7c10 */ /* 0x000fe2000ff1e0ff */
[----:B------:R-:W-:-:S03]  /*0e90*/  IMAD R11, R4, UR4, R3 ;  /* 0x00000004040b7c24 */ /* 0x000fc6000f8e0203 */
[C---:B------:R-:W-:Y:S01]  /*0ea0*/  IADD3 R29, PT, PT, R13.reuse, UR7, RZ ;  /* 0x000000070d1d7c10 */ /* 0x040fe2000fffe0ff */
[----:B------:R-:W3:Y:S01]  /*0eb0*/  LDC.64 R18, c[0x0][0x380] ;  /* 0x0000e000ff127b82 */ /* 0x000ee20000000a00 */
[----:B-1----:R-:W-:-:S06]  /*0ec0*/  IMAD.WIDE.U32 R8, R13, 0x8, R6 ;  /* 0x000000080d087825 */ /* 0x002fcc00078e0006 */
[----:B0-----:R-:W4:Y:S01]  /*0ed0*/  LDG.E.64 R8, desc[UR8][R8.64] ;  /* 0x0000000808087981 */ /* 0x001f22000c1e1b00 */
[----:B---3--:R-:W-:-:S05]  /*0ee0*/  IMAD.WIDE R18, R11, 0x8, R18 ;  /* 0x000000080b127825 */ /* 0x008fca00078e0212 */
[----:B------:R0:W4:Y:S01]  /*0ef0*/  LDG.E.64 R10, desc[UR8][R18.64] ;  /* 0x00000008120a7981 */ /* 0x000122000c1e1b00 */
[----:B------:R-:W-:Y:S01]  /*0f00*/  IMAD.WIDE.U32 R28, R29, 0x8, R6 ;  /* 0x000000081d1c7825 */ /* 0x000fe200078e0006 */
[----:B------:R-:W-:Y:S02]  /*0f10*/  IADD3.X R13, PT, PT, RZ, RZ, RZ, P0, !PT ;  /* 0x000000ffff0d7210 */ /* 0x000fe400007fe4ff */
[----:B--2---:R-:W-:-:S03]  /*0f20*/  LEA R20, P0, R12, UR10, 0x3 ;  /* 0x0000000a0c147c11 */ /* 0x004fc6000f8018ff */
[----:B------:R-:W2:Y:S01]  /*0f30*/  LDG.E.64 R28, desc[UR8][R28.64] ;  /* 0x000000081c1c7981 */ /* 0x000ea2000c1e1b00 */
[----:B------:R-:W-:Y:S01]  /*0f40*/  LEA.HI.X R21, R12, UR11, R13, 0x3, P0 ;  /* 0x0000000b0c157c11 */ /* 0x000fe200080f1c0d */
[----:B------:R-:W-:-:S04]  /*0f50*/  IMAD.WIDE R12, R4, 0x8, R18 ;  /* 0x00000008040c7825 */ /* 0x000fc800078e0212 */
[----:B------:R-:W3:Y:S04]  /*0f60*/  LDG.E.64 R24, desc[UR8][R20.64+0x8] ;  /* 0x0000080814187981 */ /* 0x000ee8000c1e1b00 */
[----:B------:R-:W3:Y:S01]  /*0f70*/  LDG.E.64 R6, desc[UR8][R12.64] ;  /* 0x000000080c067981 */ /* 0x000ee2000c1e1b00 */
[----:B------:R-:W-:-:S04]  /*0f80*/  IADD3 R22, PT, PT, R27, UR7, RZ ;  /* 0x000000071b167c10 */ /* 0x000fc8000fffe0ff */
[----:B------:R-:W-:Y:S01]  /*0f90*/  IADD3 R22, P0, PT, R22, UR4, RZ ;  /* 0x0000000416167c10 */ /* 0x000fe2000ff1e0ff */
[----:B0-----:R-:W-:Y:S02]  /*0fa0*/  IMAD.WIDE R18, R4, 0x8, R12 ;  /* 0x0000000804127825 */ /* 0x001fe400078e020c */
[----:B------:R-:W5:Y:S04]  /*0fb0*/  LDG.E.64 R12, desc[UR8][R20.64+0x10] ;  /* 0x00001008140c7981 */ /* 0x000f68000c1e1b00 */
[----:B------:R-:W5:Y:S01]  /*0fc0*/  LDG.E.64 R20, desc[UR8][R20.64+0x18] ;  /* 0x0000180814147981 */ /* 0x000f62000c1e1b00 */
[----:B----4-:R-:W-:Y:S01]  /*0fd0*/  DFMA R16, R10, R8, R16 ;  /* 0x000000080a10722b */ /* 0x010fe20000000010 */
[----:B------:R-:W-:Y:S02]  /*0fe0*/  IADD3.X R9, PT, PT, RZ, RZ, RZ, P0, !PT ;  /* 0x000000ffff097210 */ /* 0x000fe400007fe4ff */
[----:B------:R-:W-:-:S04]  /*0ff0*/  LEA R8, P0, R22, UR10, 0x3 ;  /* 0x0000000a16087c11 */ /* 0x000fc8000f8018ff */
[----:B------:R-:W-:Y:S01]  /*1000*/  LEA.HI.X R9, R22, UR11, R9, 0x3, P0 ;  /* 0x0000000b16097c11 */ /* 0x000fe200080f1c09 */
[----:B--2---:R-:W-:-:S04]  /*1010*/  DFMA R28, R10, R28, R14 ;  /* 0x0000001c0a1c722b */ /* 0x004fc8000000000e */
[----:B------:R-:W2:Y:S01]  /*1020*/  LDG.E.64 R10, desc[UR8][R8.64+0x8] ;  /* 0x00000808080a7981 */ /* 0x000ea2000c1e1b00 */
[----:B------:R-:W-:Y:S01]  /*1030*/  IMAD.WIDE R14, R4, 0x8, R18 ;  /* 0x00000008040e7825 */ /* 0x000fe200078e0212 */
[C---:B---3--:R-:W-:Y:S02]  /*1040*/  DFMA R24, R6.reuse, R24, R16 ;  /* 0x000000180618722b */ /* 0x048fe40000000010 */
[----:B------:R-:W3:Y:S04]  /*1050*/  LDG.E.64 R22, desc[UR8][R8.64+0x18] ;  /* 0x0000180808167981 */ /* 0x000ee8000c1e1b00 */
[----:B------:R-:W5:Y:S04]  /*1060*/  LDG.E.64 R16, desc[UR8][R18.64] ;  /* 0x0000000812107981 */ /* 0x000f68000c1e1b00 */
[----:B------:R-:W4:Y:S04]  /*1070*/  LDG.E.64 R14, desc[UR8][R14.64] ;  /* 0x000000080e0e7981 */ /* 0x000f28000c1e1b00 */
[----:B------:R-:W3:Y:S01]  /*1080*/  LDG.E.64 R18, desc[UR8][R8.64+0x10] ;  /* 0x0000100808127981 */ /* 0x000ee2000c1e1b00 */
[----:B------:R-:W-:Y:S01]  /*1090*/  UIADD3 UR4, UPT, UPT, UR4, 0x4, URZ ;  /* 0x0000000404047890 */ /* 0x000fe2000fffe0ff */
[----:B--2---:R-:W-:-:S02]  /*10a0*/  DFMA R10, R6, R10, R28 ;  /* 0x0000000a060a722b */ /* 0x004fc4000000001c */
[----:B-----5:R-:W-:-:S06]  /*10b0*/  DFMA R12, R16, R12, R24 ;  /* 0x0000000c100c722b */ /* 0x020fcc0000000018 */
[----:B---3--:R-:W-:Y:S02]  /*10c0*/  DFMA R10, R16, R18, R10 ;  /* 0x00000012100a722b */ /* 0x008fe4000000000a */
[----:B----4-:R-:W-:-:S06]  /*10d0*/  DFMA R16, R14, R20, R12 ;  /* 0x000000140e10722b */ /* 0x010fcc000000000c */
[----:B------:R-:W-:-:S11]  /*10e0*/  DFMA R14, R14, R22, R10 ;  /* 0x000000160e0e722b */ /* 0x000fd6000000000a */
.L_x_9:
[----:B------:R-:W-:Y:S05]  /*10f0*/  BRA.U !UP1, `(.L_x_2) ;  /* 0x0000000109c07547 */ /* 0x000fea000b800000 */
[----:B------:R-:W-:Y:S02]  /*1100*/  UISETP.NE.AND UP0, UPT, UR6, 0x1, UPT ;  /* 0x000000010600788c */ /* 0x000fe4000bf05270 */
[----:B------:R-:W-:-:S04]  /*1110*/  ULOP3.LUT UR5, UR7, 0x1, URZ, 0xc0, !UPT ;  /* 0x0000000107057892 */ /* 0x000fc8000f8ec0ff */
[----:B------:R-:W-:-:S03]  /*1120*/  UISETP.NE.U32.AND UP1, UPT, UR5, 0x1, UPT ;  /* 0x000000010500788c */ /* 0x000fc6000bf25070 */
[----:B------:R-:W-:Y:S08]  /*1130*/  BRA.U !UP0, `(.L_x_10) ;  /* 0x0000000108787547 */ /* 0x000ff0000b800000 */
[----:B------:R-:W1:Y:S01]  /*1140*/  LDC.64 R18, c[0x0][0x388] ;  /* 0x0000e200ff127b82 */ /* 0x000e620000000a00 */
[----:B------:R-:W2:Y:S01]  /*1150*/  LDCU.64 UR10, c[0x0][0x388] ;  /* 0x00007100ff0a77ac */ /* 0x000ea20008000a00 */
[C---:B------:R-:W-:Y:S01]  /*1160*/  IADD3 R6, P0, PT, R27.reuse, UR4, RZ ;  /* 0x000000041b067c10 */ /* 0x040fe2000ff1e0ff */
[----:B------:R-:W-:Y:S01]  /*1170*/  IMAD R11, R4, UR4, R3 ;  /* 0x00000004040b7c24 */ /* 0x000fe2000f8e0203 */
[C---:B------:R-:W-:Y:S02]  /*1180*/  IADD3 R13, PT, PT, R27.reuse, UR4, RZ ;  /* 0x000000041b0d7c10 */ /* 0x040fe4000fffe0ff */
[----:B------:R-:W-:Y:S01]  /*1190*/  IADD3 R10, PT, PT, R27, UR7, RZ ;  /* 0x000000071b0a7c10 */ /* 0x000fe2000fffe0ff */
[----:B------:R-:W-:Y:S01]  /*11a0*/  IMAD.X R7, RZ, RZ, RZ, P0 ;  /* 0x000000ffff077224 */ /* 0x000fe200000e06ff */
[----:B------:R-:W3:Y:S01]  /*11b0*/  LDC.64 R22, c[0x0][0x380] ;  /* 0x0000e000ff167b82 */ /* 0x000ee20000000a00 */
[----:B------:R-:W-:Y:S02]  /*11c0*/  IADD3 R21, PT, PT, R13, UR7, RZ ;  /* 0x000000070d157c10 */ /* 0x000fe4000fffe0ff */
[----:B--2---:R-:W-:-:S04]  /*11d0*/  LEA R8, P0, R6, UR10, 0x3 ;  /* 0x0000000a06087c11 */ /* 0x004fc8000f8018ff */
[----:B------:R-:W-:Y:S01]  /*11e0*/  LEA.HI.X R9, R6, UR11, R7, 0x3, P0 ;  /* 0x0000000b06097c11 */ /* 0x000fe200080f1c07 */
[----:B-1----:R-:W-:Y:S01]  /*11f0*/  IMAD.WIDE.U32 R12, R13, 0x8, R18 ;  /* 0x000000080d0c7825 */ /* 0x002fe200078e0012 */
[----:B------:R-:W-:-:S03]  /*1200*/  IADD3 R7, P0, PT, R10, UR4, RZ ;  /* 0x000000040a077c10 */ /* 0x000fc6000ff1e0ff */
[----:B------:R-:W-:Y:S01]  /*1210*/  IMAD.WIDE.U32 R18, R21, 0x8, R18 ;  /* 0x0000000815127825 */ /* 0x000fe200078e0012 */
[----:B------:R-:W-:Y:S01]  /*1220*/  IADD3.X R24, PT, PT, RZ, RZ, RZ, P0, !PT ;  /* 0x000000ffff187210 */ /* 0x000fe200007fe4ff */
[----:B0-----:R-:W2:Y:S01]  /*1230*/  LDG.E.64 R12, desc[UR8][R12.64] ;  /* 0x000000080c0c7981 */ /* 0x001ea2000c1e1b00 */
[----:B------:R-:W-:Y:S01]  /*1240*/  LEA R6, P0, R7, UR10, 0x3 ;  /* 0x0000000a07067c11 */ /* 0x000fe2000f8018ff */
[----:B---3--:R-:W-:Y:S02]  /*1250*/  IMAD.WIDE R22, R11, 0x8, R22 ;  /* 0x000000080b167825 */ /* 0x008fe400078e0216 */
[----:B------:R-:W3:Y:S01]  /*1260*/  LDG.E.64 R18, desc[UR8][R18.64] ;  /* 0x0000000812127981 */ /* 0x000ee2000c1e1b00 */
[----:B------:R-:W-:-:S03]  /*1270*/  LEA.HI.X R7, R7, UR11, R24, 0x3, P0 ;  /* 0x0000000b07077c11 */ /* 0x000fc600080f1c18 */
[----:B------:R-:W2:Y:S01]  /*1280*/  LDG.E.64 R10, desc[UR8][R22.64] ;  /* 0x00000008160a7981 */ /* 0x000ea2000c1e1b00 */
[----:B------:R-:W-:-:S03]  /*1290*/  IMAD.WIDE R20, R4, 0x8, R22 ;  /* 0x0000000804147825 */ /* 0x000fc600078e0216 */
[----:B------:R-:W4:Y:S04]  /*12a0*/  LDG.E.64 R8, desc[UR8][R8.64+0x8] ;  /* 0x0000080808087981 */ /* 0x000f28000c1e1b00 */
[----:B------:R-:W4:Y:S04]  /*12b0*/  LDG.E.64 R20, desc[UR8][R20.64] ;  /* 0x0000000814147981 */ /* 0x000f28000c1e1b00 */
[----:B------:R-:W5:Y:S01]  /*12c0*/  LDG.E.64 R6, desc[UR8][R6.64+0x8] ;  /* 0x0000080806067981 */ /* 0x000f62000c1e1b00 */
[----:B------:R-:W-:Y:S01]  /*12d0*/  UIADD3 UR4, UPT, UPT, UR4, 0x2, URZ ;  /* 0x0000000204047890 */ /* 0x000fe2000fffe0ff */
[----:B--2---:R-:W-:-:S02]  /*12e0*/  DFMA R16, R10, R12, R16 ;  /* 0x0000000c0a10722b */ /* 0x004fc40000000010 */
[----:B---3--:R-:W-:-:S06]  /*12f0*/  DFMA R14, R10, R18, R14 ;  /* 0x000000120a0e722b */ /* 0x008fcc000000000e */
[C---:B----4-:R-:W-:Y:S02]  /*1300*/  DFMA R16, R20.reuse, R8, R16 ;  /* 0x000000081410722b */ /* 0x050fe40000000010 */
[----:B-----5:R-:W-:-:S11]  /*1310*/  DFMA R14, R20, R6, R14 ;  /* 0x00000006140e722b */ /* 0x020fd6000000000e */
.L_x_10:
[----:B------:R-:W-:Y:S05]  /*1320*/  BRA.U UP1, `(.L_x_2) ;  /* 0x0000000101347547 */ /* 0x000fea000b800000 */
[----:B------:R-:W1:Y:S01]  /*1330*/  LDC.64 R6, c[0x0][0x380] ;  /* 0x0000e000ff067b82 */ /* 0x000e620000000a00 */
[----:B------:R-:W-:Y:S01]  /*1340*/  IADD3 R27, PT, PT, R27, UR4, RZ ;  /* 0x000000041b1b7c10 */ /* 0x000fe2000fffe0ff */
[----:B------:R-:W-:-:S03]  /*1350*/  IMAD R9, R4, UR4, R3 ;  /* 0x0000000404097c24 */ /* 0x000fc6000f8e0203 */
[----:B------:R-:W-:-:S03]  /*1360*/  IADD3 R13, PT, PT, R27, UR7, RZ ;  /* 0x000000071b0d7c10 */ /* 0x000fc6000fffe0ff */
[----:B------:R-:W2:Y:S01]  /*1370*/  LDC.64 R10, c[0x0][0x388] ;  /* 0x0000e200ff0a7b82 */ /* 0x000ea20000000a00 */
[----:B-1----:R-:W-:-:S06]  /*1380*/  IMAD.WIDE R6, R9, 0x8, R6 ;  /* 0x0000000809067825 */ /* 0x002fcc00078e0206 */
[----:B0-----:R-:W3:Y:S01]  /*1390*/  LDG.E.64 R6, desc[UR8][R6.64] ;  /* 0x0000000806067981 */ /* 0x001ee2000c1e1b00 */
[----:B--2---:R-:W-:-:S04]  /*13a0*/  IMAD.WIDE.U32 R8, R27, 0x8, R10 ;  /* 0x000000081b087825 */ /* 0x004fc800078e000a */
[----:B------:R-:W-:Y:S02]  /*13b0*/  IMAD.WIDE.U32 R10, R13, 0x8, R10 ;  /* 0x000000080d0a7825 */ /* 0x000fe400078e000a */
[----:B------:R-:W3:Y:S04]  /*13c0*/  LDG.E.64 R8, desc[UR8][R8.64] ;  /* 0x0000000808087981 */ /* 0x000ee8000c1e1b00 */
[----:B------:R-:W2:Y:S01]  /*13d0*/  LDG.E.64 R10, desc[UR8][R10.64] ;  /* 0x000000080a0a7981 */ /* 0x000ea2000c1e1b00 */
[C---:B---3--:R-:W-:Y:S02]  /*13e0*/  DFMA R16, R6.reuse, R8, R16 ;  /* 0x000000080610722b */ /* 0x048fe40000000010 */
[----:B--2---:R-:W-:-:S11]  /*13f0*/  DFMA R14, R6, R10, R14 ;  /* 0x0000000a060e722b */ /* 0x004fd6000000000e */
.L_x_2:
[----:B0-----:R-:W-:Y:S05]  /*1400*/  BSYNC.RECONVERGENT B0 ;  /* 0x0000000000007941 */ /* 0x001fea0003800200 */
.L_x_0:
[----:B------:R-:W0:Y:S01]  /*1410*/  LDC.64 R6, c[0x0][0x390] ;  /* 0x0000e400ff067b82 */ /* 0x000e220000000a00 */
[-C--:B------:R-:W-:Y:S01]  /*1420*/  ISETP.GE.U32.AND P0, PT, R2, R5.reuse, PT ;  /* 0x000000050200720c */ /* 0x080fe20003f06070 */
[----:B------:R-:W-:-:S04]  /*1430*/  IMAD R3, R3, R5, R0 ;  /* 0x0000000503037224 */ /* 0x000fc800078e0200 */
[----:B0-----:R-:W-:-:S05]  /*1440*/  IMAD.WIDE R2, R3, 0x8, R6 ;  /* 0x0000000803027825 */ /* 0x001fca00078e0206 */
[----:B------:R0:W-:Y:S03]  /*1450*/  STG.E.64 desc[UR8][R2.64], R16 ;  /* 0x0000001002007986 */ /* 0x0001e6000c101b08 */
[----:B------:R-:W-:Y:S05]  /*1460*/  @P0 EXIT ;  /* 0x000000000000094d */ /* 0x000fea0003800000 */
[----:B------:R-:W-:Y:S01]  /*1470*/  STG.E.64 desc[UR8][R2.64+0x8], R14 ;  /* 0x0000080e02007986 */ /* 0x000fe2000c101b08 */
[----:B------:R-:W-:Y:S05]  /*1480*/  EXIT ;  /* 0x000000000000794d */ /* 0x000fea0003800000 */
.L_x_11:
[----:B------:R-:W-:-:S00]  /*1490*/  BRA `(.L_x_11) ;  /* 0xfffffffc00fc7947 */ /* 0x000fc0000383ffff */
[----:B------:R-:W-:-:S00]  /*14a0*/  NOP ;  /* 0x0000000000007918 */ /* 0x000fc00000000000 */
        /* <DEDUP_REMOVED lines=13> */
.L_x_12:


//--------------------- .nv.shared.reserved.0     --------------------------
	.section	.nv.shared.reserved.0,"aw",@nobits
	.weak		__nv_reservedSMEM_offset_0_alias
	.size		__nv_reservedSMEM_offset_0_alias, 0, 64
	.other		__nv_reservedSMEM_offset_0_alias,@"STO_CUDA_RESERVED_SHARED STV_DEFAULT"
__nv_reservedSMEM_offset_0_alias:
	.zero		0
	.zero		64


//--------------------- .nv.constant0._Z4atbtPKdS0_Pdiii --------------------------
	.section	.nv.constant0._Z4atbtPKdS0_Pdiii,"a",@progbits
	.sectionflags	@""
	.align	4
.nv.constant0._Z4atbtPKdS0_Pdiii:
	.zero		932


//--------------------- SYMBOLS --------------------------

	.type		.nv.reservedSmem.offset0,@object
	.size		.nv.reservedSmem.offset0,0x4
